//
// Generated by NVIDIA NVVM Compiler
//
// Compiler Build ID: CL-36424714
// Cuda compilation tools, release 13.0, V13.0.88
// Based on NVVM 20.0.0
//

.version 9.0
.target sm_100
.address_size 64

	// .globl	_Z10sgd_updatePfS_f

.visible .entry _Z10sgd_updatePfS_f(
	.param .u64 .ptr .align 1 _Z10sgd_updatePfS_f_param_0,
	.param .u64 .ptr .align 1 _Z10sgd_updatePfS_f_param_1,
	.param .f32 _Z10sgd_updatePfS_f_param_2
)
{
	.reg .pred 	%p<2>;
	.reg .b32 	%r<5>;
	.reg .b32 	%f<6>;
	.reg .b64 	%rd<8>;

	ld.param.u64 	%rd1, [_Z10sgd_updatePfS_f_param_0];
	ld.param.u64 	%rd2, [_Z10sgd_updatePfS_f_param_1];
	ld.param.f32 	%f1, [_Z10sgd_updatePfS_f_param_2];
	mov.u32 	%r2, %tid.x;
	mov.u32 	%r3, %ctaid.x;
	mov.u32 	%r4, %ntid.x;
	mad.lo.s32 	%r1, %r3, %r4, %r2;
	setp.gt.s32 	%p1, %r1, 262143;
	@%p1 bra 	$L__BB0_2;
	cvta.to.global.u64 	%rd3, %rd2;
	cvta.to.global.u64 	%rd4, %rd1;
	mul.wide.s32 	%rd5, %r1, 4;
	add.s64 	%rd6, %rd3, %rd5;
	ld.global.f32 	%f2, [%rd6];
	mul.f32 	%f3, %f1, %f2;
	add.s64 	%rd7, %rd4, %rd5;
	ld.global.f32 	%f4, [%rd7];
	sub.f32 	%f5, %f4, %f3;
	st.global.f32 	[%rd7], %f5;
$L__BB0_2:
	ret;

}


// ===== COMPILED SASS (sm_100) =====

	.target	sm_100

	.elftype	@"ET_EXEC"


//--------------------- .note.nv.tkinfo           --------------------------
	.section	.note.nv.tkinfo,"",@"SHT_NOTE"
	.sectionflags	@"SHF_NOTE_NV_TKINFO"
	.tkinfo
        /*0018*/ 	.word	0x00000002
        /*0030*/ 	.string	""
        /*0030*/ 	.string	"ptxas"
        /*0030*/ 	.string	"Cuda compilation tools, release 13.0, V13.0.88"
        /*0030*/ 	.string	"Build cuda_13.0.r13.0/compiler.36424714_0"
        /*0030*/ 	.string	"-arch sm_100 -m 64 "



//--------------------- .note.nv.cuinfo           --------------------------
	.section	.note.nv.cuinfo,"",@"SHT_NOTE"
	.sectionflags	@"SHF_NOTE_NV_CUINFO"
        /*0018*/ 	.short	0x0002
        /*001a*/ 	.short	0x0064
        /*001c*/ 	.short	0x0082
	.zero		2


//--------------------- .nv.info                  --------------------------
	.section	.nv.info,"",@"SHT_CUDA_INFO"
	.align	4


	//----- nvinfo : EIATTR_REGCOUNT
	.align		4
        /*0000*/ 	.byte	0x04, 0x2f
        /*0002*/ 	.short	(.L_1 - .L_0)
	.align		4
.L_0:
        /*0004*/ 	.word	index@(_Z10sgd_updatePfS_f)
        /*0008*/ 	.word	0x0000000a


	//----- nvinfo : EIATTR_FRAME_SIZE
	.align		4
.L_1:
        /*000c*/ 	.byte	0x04, 0x11
        /*000e*/ 	.short	(.L_3 - .L_2)
	.align		4
.L_2:
        /*0010*/ 	.word	index@(_Z10sgd_updatePfS_f)
        /*0014*/ 	.word	0x00000000


	//----- nvinfo : EIATTR_MIN_STACK_SIZE
	.align		4
.L_3:
        /*0018*/ 	.byte	0x04, 0x12
        /*001a*/ 	.short	(.L_5 - .L_4)
	.align		4
.L_4:
        /*001c*/ 	.word	index@(_Z10sgd_updatePfS_f)
        /*0020*/ 	.word	0x00000000
.L_5:


//--------------------- .nv.compat                --------------------------
	.section	.nv.compat,"",@"SHT_CUDA_COMPAT_INFO"
	.align	4
        /*0000*/ 	.byte	0x02, 0x09, 0x00, 0x00, 0x02, 0x02, 0x01, 0x00, 0x02, 0x05, 0x05, 0x00, 0x03, 0x07, 0x01, 0x01
        /*0010*/ 	.byte	0x02, 0x03, 0x00, 0x00, 0x02, 0x06, 0x01, 0x00, 0x04, 0x0b, 0x08, 0x00, 0x09, 0x00, 0x00, 0x00
        /*0020*/ 	.byte	0x00, 0x00, 0x00, 0x00


//--------------------- .nv.info._Z10sgd_updatePfS_f --------------------------
	.section	.nv.info._Z10sgd_updatePfS_f,"",@"SHT_CUDA_INFO"
	.sectionflags	@""
	.align	4


	//----- nvinfo : EIATTR_CUDA_API_VERSION
	.align		4
        /*0000*/ 	.byte	0x04, 0x37
        /*0002*/ 	.short	(.L_7 - .L_6)
.L_6:
        /*0004*/ 	.word	0x00000082


	//----- nvinfo : EIATTR_KPARAM_INFO
	.align		4
.L_7:
        /*0008*/ 	.byte	0x04, 0x17
        /*000a*/ 	.short	(.L_9 - .L_8)
.L_8:
        /*000c*/ 	.word	0x00000000
        /*0010*/ 	.short	0x0002
        /*0012*/ 	.short	0x0010
        /*0014*/ 	.byte	0x00, 0xf0, 0x11, 0x00


	//----- nvinfo : EIATTR_KPARAM_INFO
	.align		4
.L_9:
        /*0018*/ 	.byte	0x04, 0x17
        /*001a*/ 	.short	(.L_11 - .L_10)
.L_10:
        /*001c*/ 	.word	0x00000000
        /*0020*/ 	.short	0x0001
        /*0022*/ 	.short	0x0008
        /*0024*/ 	.byte	0x00, 0xf5, 0x21, 0x00


	//----- nvinfo : EIATTR_KPARAM_INFO
	.align		4
.L_11:
        /*0028*/ 	.byte	0x04, 0x17
        /*002a*/ 	.short	(.L_13 - .L_12)
.L_12:
        /*002c*/ 	.word	0x00000000
        /*0030*/ 	.short	0x0000
        /*0032*/ 	.short	0x0000
        /*0034*/ 	.byte	0x00, 0xf5, 0x21, 0x00


	//----- nvinfo : EIATTR_SPARSE_MMA_MASK
	.align		4
.L_13:
        /*0038*/ 	.byte	0x03, 0x50
        /*003a*/ 	.short	0x0000


	//----- nvinfo : EIATTR_MAXREG_COUNT
	.align		4
        /*003c*/ 	.byte	0x03, 0x1b
        /*003e*/ 	.short	0x00ff


	//----- nvinfo : EIATTR_MERCURY_ISA_VERSION
	.align		4
        /*0040*/ 	.byte	0x03, 0x5f
        /*0042*/ 	.short	0x0101


	//----- nvinfo : EIATTR_VRC_CTA_INIT_COUNT
	.align		4
        /*0044*/ 	.byte	0x02, 0x4a
	.zero		1
	.zero		1


	//----- nvinfo : EIATTR_EXIT_INSTR_OFFSETS
	.align		4
        /*0048*/ 	.byte	0x04, 0x1c
        /*004a*/ 	.short	(.L_15 - .L_14)


	//   ....[0]....
.L_14:
        /*004c*/ 	.word	0x00000060


	//   ....[1]....
        /*0050*/ 	.word	0x00000110


	//----- nvinfo : EIATTR_CBANK_PARAM_SIZE
	.align		4
.L_15:
        /*0054*/ 	.byte	0x03, 0x19
        /*0056*/ 	.short	0x0014


	//----- nvinfo : EIATTR_PARAM_CBANK
	.align		4
        /*0058*/ 	.byte	0x04, 0x0a
        /*005a*/ 	.short	(.L_17 - .L_16)
	.align		4
.L_16:
        /*005c*/ 	.word	index@(.nv.constant0._Z10sgd_updatePfS_f)
        /*0060*/ 	.short	0x0380
        /*0062*/ 	.short	0x0014


	//----- nvinfo : EIATTR_SW_WAR
	.align		4
.L_17:
        /*0064*/ 	.byte	0x04, 0x36
        /*0066*/ 	.short	(.L_19 - .L_18)
.L_18:
        /*0068*/ 	.word	0x00000008
.L_19:


//--------------------- .nv.callgraph             --------------------------
	.section	.nv.callgraph,"",@"SHT_CUDA_CALLGRAPH"
	.align	4
	.sectionentsize	8
	.align		4
        /*0000*/ 	.word	0x00000000
	.align		4
        /*0004*/ 	.word	0xffffffff
	.align		4
        /*0008*/ 	.word	0x00000000
	.align		4
        /*000c*/ 	.word	0xfffffffe
	.align		4
        /*0010*/ 	.word	0x00000000
	.align		4
        /*0014*/ 	.word	0xfffffffd
	.align		4
        /*0018*/ 	.word	0x00000000
	.align		4
        /*001c*/ 	.word	0xfffffffc


//--------------------- .text._Z10sgd_updatePfS_f --------------------------
	.section	.text._Z10sgd_updatePfS_f,"ax",@progbits
	.align	128
        .global         _Z10sgd_updatePfS_f
        .type           _Z10sgd_updatePfS_f,@function
        .size           _Z10sgd_updatePfS_f,(.L_x_1 - _Z10sgd_updatePfS_f)
        .other          _Z10sgd_updatePfS_f,@"STO_CUDA_ENTRY STV_DEFAULT"
_Z10sgd_updatePfS_f:
.text._Z10sgd_updatePfS_f:
[----:B------:R-:W-:Y:S01]  /*0000*/  LDC R1, c[0x0][0x37c] ;  /* 0x0000df00ff017b82 */ /* 0x000fe20000000800 */
[----:B------:R-:W0:Y:S07]  /*0010*/  S2R R7, SR_TID.X ;  /* 0x0000000000077919 */ /* 0x000e2e0000002100 */
[----:B------:R-:W0:Y:S08]  /*0020*/  S2UR UR4, SR_CTAID.X ;  /* 0x00000000000479c3 */ /* 0x000e300000002500 */
[----:B------:R-:W0:Y:S02]  /*0030*/  LDC R0, c[0x0][0x360] ;  /* 0x0000d800ff007b82 */ /* 0x000e240000000800 */
[----:B0-----:R-:W-:-:S05]  /*0040*/  IMAD R7, R0, UR4, R7 ;  /* 0x0000000400077c24 */ /* 0x001fca000f8e0207 */
[----:B------:R-:W-:-:S13]  /*0050*/  ISETP.GT.AND P0, PT, R7, 0x3ffff, PT ;  /* 0x0003ffff0700780c */ /* 0x000fda0003f04270 */
[----:B------:R-:W-:Y:S05]  /*0060*/  @P0 EXIT ;  /* 0x000000000000094d */ /* 0x000fea0003800000 */
[----:B------:R-:W0:Y:S01]  /*0070*/  LDC.64 R2, c[0x0][0x388] ;  /* 0x0000e200ff027b82 */ /* 0x000e220000000a00 */
[----:B------:R-:W1:Y:S01]  /*0080*/  LDCU.64 UR4, c[0x0][0x358] ;  /* 0x00006b00ff0477ac */ /* 0x000e620008000a00 */
[----:B------:R-:W2:Y:S06]  /*0090*/  LDCU UR6, c[0x0][0x390] ;  /* 0x00007200ff0677ac */ /* 0x000eac0008000800 */
[----:B------:R-:W3:Y:S01]  /*00a0*/  LDC.64 R4, c[0x0][0x380] ;  /* 0x0000e000ff047b82 */ /* 0x000ee20000000a00 */
[----:B0-----:R-:W-:-:S06]  /*00b0*/  IMAD.WIDE R2, R7, 0x4, R2 ;  /* 0x0000000407027825 */ /* 0x001fcc00078e0202 */
[----:B-1----:R-:W2:Y:S01]  /*00c0*/  LDG.E R2, desc[UR4][R2.64] ;  /* 0x0000000402027981 */ /* 0x002ea2000c1e1900 */
[----:B---3--:R-:W-:-:S05]  /*00d0*/  IMAD.WIDE R4, R7, 0x4, R4 ;  /* 0x0000000407047825 */ /* 0x008fca00078e0204 */
[----:B------:R-:W2:Y:S02]  /*00e0*/  LDG.E R7, desc[UR4][R4.64] ;  /* 0x0000000404077981 */ /* 0x000ea4000c1e1900 */
[----:B--2---:R-:W-:-:S05]  /*00f0*/  FFMA R7, -R2, UR6, R7 ;  /* 0x0000000602077c23 */ /* 0x004fca0008000107 */
[----:B------:R-:W-:Y:S01]  /*0100*/  STG.E desc[UR4][R4.64], R7 ;  /* 0x0000000704007986 */ /* 0x000fe2000c101904 */
[----:B------:R-:W-:Y:S05]  /*0110*/  EXIT ;  /* 0x000000000000794d */ /* 0x000fea0003800000 */
.L_x_0:
[----:B------:R-:W-:-:S00]  /*0120*/  BRA `(.L_x_0) ;  /* 0xfffffffc00fc7947 */ /* 0x000fc0000383ffff */
[----:B------:R-:W-:-:S00]  /*0130*/  NOP ;  /* 0x0000000000007918 */ /* 0x000fc00000000000 */
        /* <DEDUP_REMOVED lines=12> */
.L_x_1:


//--------------------- .nv.shared.reserved.0     --------------------------
	.section	.nv.shared.reserved.0,"aw",@nobits
	.weak		__nv_reservedSMEM_offset_0_alias
	.size		__nv_reservedSMEM_offset_0_alias, 0, 64
	.other		__nv_reservedSMEM_offset_0_alias,@"STO_CUDA_RESERVED_SHARED STV_DEFAULT"
__nv_reservedSMEM_offset_0_alias:
	.zero		0
	.zero		64


//--------------------- .nv.constant0._Z10sgd_updatePfS_f --------------------------
	.section	.nv.constant0._Z10sgd_updatePfS_f,"a",@progbits
	.sectionflags	@""
	.align	4
.nv.constant0._Z10sgd_updatePfS_f:
	.zero		916


//--------------------- SYMBOLS --------------------------

	.type		.nv.reservedSmem.offset0,@object
	.size		.nv.reservedSmem.offset0,0x4
